	.headerflags	@"EF_CUDA_TEXMODE_UNIFIED EF_CUDA_64BIT_ADDRESS EF_CUDA_ACCELERATORS EF_CUDA_SM90 EF_CUDA_VIRTUAL_SM(EF_CUDA_SM90)"
	.elftype	@"ET_EXEC"


//--------------------- .nv.info                  --------------------------
	.section	.nv.info,"",@"SHT_CUDA_INFO"
	.align	4


	//----- nvinfo : EIATTR_REGCOUNT
	.align		4
        /*0000*/ 	.byte	0x04, 0x2f
        /*0002*/ 	.short	(.L_3 - .L_2)
	.align		4
.L_2:
        /*0004*/ 	.word	index@(triton_poi_fused__native_batch_norm_legit_no_training_convolution_relu_9)
        /*0008*/ 	.word	0x00000016


	//----- nvinfo : EIATTR_MIN_STACK_SIZE
	.align		4
.L_3:
        /*000c*/ 	.byte	0x04, 0x12
        /*000e*/ 	.short	(.L_5 - .L_4)
	.align		4
.L_4:
        /*0010*/ 	.word	index@(triton_poi_fused__native_batch_norm_legit_no_training_convolution_relu_9)
        /*0014*/ 	.word	0x00000000


	//----- nvinfo : EIATTR_FRAME_SIZE
	.align		4
.L_5:
        /*0018*/ 	.byte	0x04, 0x11
        /*001a*/ 	.short	(.L_7 - .L_6)
	.align		4
.L_6:
        /*001c*/ 	.word	index@(triton_poi_fused__native_batch_norm_legit_no_training_convolution_relu_9)
        /*0020*/ 	.word	0x00000000


	//----- nvinfo : EIATTR_MIN_STACK_SIZE
	.align		4
.L_7:
        /*0024*/ 	.byte	0x04, 0x12
        /*0026*/ 	.short	(.L_9 - .L_8)
	.align		4
.L_8:
        /*0028*/ 	.word	index@(triton_poi_fused__native_batch_norm_legit_no_training_convolution_relu_9)
        /*002c*/ 	.word	0x00000000
.L_9:


//--------------------- .nv.info.triton_poi_fused__native_batch_norm_legit_no_training_convolution_relu_9 --------------------------
	.section	.nv.info.triton_poi_fused__native_batch_norm_legit_no_training_convolution_relu_9,"",@"SHT_CUDA_INFO"
	.sectionflags	@""
	.align	4


	//----- nvinfo : EIATTR_CUDA_API_VERSION
	.align		4
        /*0000*/ 	.byte	0x04, 0x37
        /*0002*/ 	.short	(.L_11 - .L_10)
.L_10:
        /*0004*/ 	.word	0x0000007c


	//----- nvinfo : EIATTR_KPARAM_INFO
	.align		4
.L_11:
        /*0008*/ 	.byte	0x04, 0x17
        /*000a*/ 	.short	(.L_13 - .L_12)
.L_12:
        /*000c*/ 	.word	0x00000000
        /*0010*/ 	.short	0x0007
        /*0012*/ 	.short	0x0038
        /*0014*/ 	.byte	0x00, 0xf0, 0x11, 0x00


	//----- nvinfo : EIATTR_KPARAM_INFO
	.align		4
.L_13:
        /*0018*/ 	.byte	0x04, 0x17
        /*001a*/ 	.short	(.L_15 - .L_14)
.L_14:
        /*001c*/ 	.word	0x00000000
        /*0020*/ 	.short	0x0006
        /*0022*/ 	.short	0x0030
        /*0024*/ 	.byte	0x00, 0xf4, 0x21, 0x00


	//----- nvinfo : EIATTR_KPARAM_INFO
	.align		4
.L_15:
        /*0028*/ 	.byte	0x04, 0x17
        /*002a*/ 	.short	(.L_17 - .L_16)
.L_16:
        /*002c*/ 	.word	0x00000000
        /*0030*/ 	.short	0x0005
        /*0032*/ 	.short	0x0028
        /*0034*/ 	.byte	0x00, 0xf4, 0x21, 0x00


	//----- nvinfo : EIATTR_KPARAM_INFO
	.align		4
.L_17:
        /*0038*/ 	.byte	0x04, 0x17
        /*003a*/ 	.short	(.L_19 - .L_18)
.L_18:
        /*003c*/ 	.word	0x00000000
        /*0040*/ 	.short	0x0004
        /*0042*/ 	.short	0x0020
        /*0044*/ 	.byte	0x00, 0xf4, 0x21, 0x00


	//----- nvinfo : EIATTR_KPARAM_INFO
	.align		4
.L_19:
        /*0048*/ 	.byte	0x04, 0x17
        /*004a*/ 	.short	(.L_21 - .L_20)
.L_20:
        /*004c*/ 	.word	0x00000000
        /*0050*/ 	.short	0x0003
        /*0052*/ 	.short	0x0018
        /*0054*/ 	.byte	0x00, 0xf4, 0x21, 0x00


	//----- nvinfo : EIATTR_KPARAM_INFO
	.align		4
.L_21:
        /*0058*/ 	.byte	0x04, 0x17
        /*005a*/ 	.short	(.L_23 - .L_22)
.L_22:
        /*005c*/ 	.word	0x00000000
        /*0060*/ 	.short	0x0002
        /*0062*/ 	.short	0x0010
        /*0064*/ 	.byte	0x00, 0xf4, 0x21, 0x00


	//----- nvinfo : EIATTR_KPARAM_INFO
	.align		4
.L_23:
        /*0068*/ 	.byte	0x04, 0x17
        /*006a*/ 	.short	(.L_25 - .L_24)
.L_24:
        /*006c*/ 	.word	0x00000000
        /*0070*/ 	.short	0x0001
        /*0072*/ 	.short	0x0008
        /*0074*/ 	.byte	0x00, 0xf4, 0x21, 0x00


	//----- nvinfo : EIATTR_KPARAM_INFO
	.align		4
.L_25:
        /*0078*/ 	.byte	0x04, 0x17
        /*007a*/ 	.short	(.L_27 - .L_26)
.L_26:
        /*007c*/ 	.word	0x00000000
        /*0080*/ 	.short	0x0000
        /*0082*/ 	.short	0x0000
        /*0084*/ 	.byte	0x00, 0xf4, 0x21, 0x00


	//----- nvinfo : EIATTR_SPARSE_MMA_MASK
	.align		4
.L_27:
        /*0088*/ 	.byte	0x03, 0x50
        /*008a*/ 	.short	0x0000


	//----- nvinfo : EIATTR_MAXREG_COUNT
	.align		4
        /*008c*/ 	.byte	0x03, 0x1b
        /*008e*/ 	.short	0x00ff


	//----- nvinfo : EIATTR_EXIT_INSTR_OFFSETS
	.align		4
        /*0090*/ 	.byte	0x04, 0x1c
        /*0092*/ 	.short	(.L_29 - .L_28)


	//   ....[0]....
.L_28:
        /*0094*/ 	.word	0x00000430


	//----- nvinfo : EIATTR_REQNTID
	.align		4
.L_29:
        /*0098*/ 	.byte	0x04, 0x10
        /*009a*/ 	.short	(.L_31 - .L_30)
.L_30:
        /*009c*/ 	.word	0x00000080
        /*00a0*/ 	.word	0x00000001
        /*00a4*/ 	.word	0x00000001


	//----- nvinfo : EIATTR_CBANK_PARAM_SIZE
	.align		4
.L_31:
        /*00a8*/ 	.byte	0x03, 0x19
        /*00aa*/ 	.short	0x003c


	//----- nvinfo : EIATTR_PARAM_CBANK
	.align		4
        /*00ac*/ 	.byte	0x04, 0x0a
        /*00ae*/ 	.short	(.L_33 - .L_32)
	.align		4
.L_32:
        /*00b0*/ 	.word	index@(.nv.constant0.triton_poi_fused__native_batch_norm_legit_no_training_convolution_relu_9)
        /*00b4*/ 	.short	0x0210
        /*00b6*/ 	.short	0x003c


	//----- nvinfo : EIATTR_SW_WAR
	.align		4
.L_33:
        /*00b8*/ 	.byte	0x04, 0x36
        /*00ba*/ 	.short	(.L_35 - .L_34)
.L_34:
        /*00bc*/ 	.word	0x00000008
.L_35:


//--------------------- .nv.callgraph             --------------------------
	.section	.nv.callgraph,"",@"SHT_CUDA_CALLGRAPH"
	.align	4
	.sectionentsize	8
	.align		4
        /*0000*/ 	.word	0x00000000
	.align		4
        /*0004*/ 	.word	0xffffffff
	.align		4
        /*0008*/ 	.word	0x00000000
	.align		4
        /*000c*/ 	.word	0xfffffffe
	.align		4
        /*0010*/ 	.word	0x00000000
	.align		4
        /*0014*/ 	.word	0xfffffffd
	.align		4
        /*0018*/ 	.word	0x00000000
	.align		4
        /*001c*/ 	.word	0xfffffffc


//--------------------- .nv.constant4             --------------------------
	.section	.nv.constant4,"a",@progbits
	.align	8
	.align		8
.nv.constant4:
        /*0000*/ 	.dword	_$_str
	.align		8
        /*0008*/ 	.dword	_$_str_$_2


//--------------------- .text.triton_poi_fused__native_batch_norm_legit_no_training_convolution_relu_9 --------------------------
	.section	.text.triton_poi_fused__native_batch_norm_legit_no_training_convolution_relu_9,"ax",@progbits
	.align	128
        .global         triton_poi_fused__native_batch_norm_legit_no_training_convolution_relu_9
        .type           triton_poi_fused__native_batch_norm_legit_no_training_convolution_relu_9,@function
        .size           triton_poi_fused__native_batch_norm_legit_no_training_convolution_relu_9,(.L_x_1 - triton_poi_fused__native_batch_norm_legit_no_training_convolution_relu_9)
        .other          triton_poi_fused__native_batch_norm_legit_no_training_convolution_relu_9,@"STO_CUDA_ENTRY STV_DEFAULT"
triton_poi_fused__native_batch_norm_legit_no_training_convolution_relu_9:
.text.triton_poi_fused__native_batch_norm_legit_no_training_convolution_relu_9:
[----:B------:R-:W-:Y:S01]  /*0000*/  LDC R1, c[0x0][0x28] ;  /* 0x00000a00ff017b82 */ /* 0x000fe20000000800 */
[----:B------:R-:W1:Y:S07]  /*0010*/  S2R R0, SR_TID.X ;  /* 0x0000000000007919 */ /* 0x000e6e0000002100 */
[----:B------:R-:W2:Y:S01]  /*0020*/  LDC.64 R6, c[0x0][0x228] ;  /* 0x00008a00ff067b82 */ /* 0x000ea20000000a00 */
[----:B------:R-:W-:Y:S01]  /*0030*/  ULDC.64 UR4, c[0x0][0x208] ;  /* 0x0000820000047ab9 */ /* 0x000fe20000000a00 */
[----:B------:R-:W3:Y:S06]  /*0040*/  S2R R5, SR_CTAID.X ;  /* 0x0000000000057919 */ /* 0x000eec0000002500 */
[----:B------:R-:W4:Y:S08]  /*0050*/  LDC.64 R12, c[0x0][0x218] ;  /* 0x00008600ff0c7b82 */ /* 0x000f300000000a00 */
[----:B------:R-:W5:Y:S08]  /*0060*/  LDC.64 R14, c[0x0][0x220] ;  /* 0x00008800ff0e7b82 */ /* 0x000f700000000a00 */
[----:B------:R-:W5:Y:S01]  /*0070*/  LDC.64 R10, c[0x0][0x238] ;  /* 0x00008e00ff0a7b82 */ /* 0x000f620000000a00 */
[----:B-1----:R-:W-:-:S07]  /*0080*/  SHF.L.U32 R0, R0, 0x1, RZ ;  /* 0x0000000100007819 */ /* 0x002fce00000006ff */
[----:B------:R-:W1:Y:S01]  /*0090*/  LDC.64 R16, c[0x0][0x230] ;  /* 0x00008c00ff107b82 */ /* 0x000e620000000a00 */
[----:B---3--:R-:W-:Y:S02]  /*00a0*/  SHF.R.S32.HI R3, RZ, 0x17, R5 ;  /* 0x00000017ff037819 */ /* 0x008fe40000011405 */
[----:B------:R-:W-:Y:S02]  /*00b0*/  LOP3.LUT R0, R0, 0xfe, RZ, 0xc0, !PT ;  /* 0x000000fe00007812 */ /* 0x000fe400078ec0ff */
[----:B------:R-:W-:Y:S02]  /*00c0*/  SGXT R3, R3, 0x1 ;  /* 0x000000010303781a */ /* 0x000fe40000000200 */
[----:B------:R-:W-:-:S04]  /*00d0*/  LEA R0, R5, R0, 0x8 ;  /* 0x0000000005007211 */ /* 0x000fc800078e40ff */
[----:B------:R-:W-:-:S04]  /*00e0*/  LEA.HI R3, R3, R0, RZ, 0x4 ;  /* 0x0000000003037211 */ /* 0x000fc800078f20ff */
[----:B------:R-:W-:-:S04]  /*00f0*/  LOP3.LUT R3, R3, 0xfffffff0, RZ, 0xc0, !PT ;  /* 0xfffffff003037812 */ /* 0x000fc800078ec0ff */
[----:B------:R-:W-:Y:S02]  /*0100*/  IADD3 R8, R0, -R3, RZ ;  /* 0x8000000300087210 */ /* 0x000fe40007ffe0ff */
[----:B------:R-:W3:Y:S03]  /*0110*/  LDC.64 R2, c[0x0][0x210] ;  /* 0x00008400ff027b82 */ /* 0x000ee60000000a00 */
[----:B--2---:R-:W-:-:S06]  /*0120*/  IMAD.WIDE R6, R8, 0x4, R6 ;  /* 0x0000000408067825 */ /* 0x004fcc00078e0206 */
[----:B------:R-:W2:Y:S01]  /*0130*/  LDG.E.EL.64 R6, desc[UR4][R6.64] ;  /* 0x0000000406067981 */ /* 0x000ea2000c2e1b00 */
[----:B----4-:R-:W-:-:S04]  /*0140*/  IMAD.WIDE R12, R8, 0x4, R12 ;  /* 0x00000004080c7825 */ /* 0x010fc800078e020c */
[C---:B-----5:R-:W-:Y:S02]  /*0150*/  IMAD.WIDE R14, R8.reuse, 0x4, R14 ;  /* 0x00000004080e7825 */ /* 0x060fe400078e020e */
[----:B------:R-:W4:Y:S02]  /*0160*/  LDG.E.EL.64 R12, desc[UR4][R12.64] ;  /* 0x000000040c0c7981 */ /* 0x000f24000c2e1b00 */
[----:B0-----:R-:W-:Y:S02]  /*0170*/  IMAD.WIDE R10, R8, 0x4, R10 ;  /* 0x00000004080a7825 */ /* 0x001fe400078e020a */
[----:B------:R-:W5:Y:S02]  /*0180*/  LDG.E.EL.64 R14, desc[UR4][R14.64] ;  /* 0x000000040e0e7981 */ /* 0x000f64000c2e1b00 */
[----:B---3--:R-:W-:Y:S02]  /*0190*/  IMAD.WIDE R2, R0, 0x4, R2 ;  /* 0x0000000400027825 */ /* 0x008fe400078e0202 */
[----:B------:R-:W3:Y:S04]  /*01a0*/  LDG.E.EL.64 R10, desc[UR4][R10.64] ;  /* 0x000000040a0a7981 */ /* 0x000ee8000c2e1b00 */
[----:B------:R-:W4:Y:S01]  /*01b0*/  LDG.E.64 R4, desc[UR4][R2.64] ;  /* 0x0000000402047981 */ /* 0x000f22000c1e1b00 */
[----:B-1----:R-:W-:-:S05]  /*01c0*/  IMAD.WIDE R16, R8, 0x4, R16 ;  /* 0x0000000408107825 */ /* 0x002fca00078e0210 */
[----:B------:R0:W3:Y:S02]  /*01d0*/  LDG.E.EL.64 R8, desc[UR4][R16.64] ;  /* 0x0000000410087981 */ /* 0x0000e4000c2e1b00 */
[----:B0-----:R-:W-:Y:S01]  /*01e0*/  HFMA2.MMA R16, -RZ, RZ, 1.625, 0 ;  /* 0x3e800000ff107435 */ /* 0x001fe200000001ff */
[----:B--2---:R-:W-:Y:S01]  /*01f0*/  FADD R6, R6, 9.9999997473787516356e-06 ;  /* 0x3727c5ac06067421 */ /* 0x004fe20000000000 */
[----:B------:R-:W-:-:S03]  /*0200*/  FADD R7, R7, 9.9999997473787516356e-06 ;  /* 0x3727c5ac07077421 */ /* 0x000fc60000000000 */
[----:B------:R-:W0:Y:S08]  /*0210*/  MUFU.SQRT R18, R6 ;  /* 0x0000000600127308 */ /* 0x000e300000002000 */
[----:B------:R1:W2:Y:S01]  /*0220*/  MUFU.SQRT R19, R7 ;  /* 0x0000000700137308 */ /* 0x0002a20000002000 */
[C---:B0-----:R-:W-:Y:S02]  /*0230*/  FSETP.GT.AND P0, PT, R18.reuse, 8.50705917302346158658e+37, PT ;  /* 0x7e8000001200780b */ /* 0x041fe40003f04000 */
[----:B------:R-:W-:Y:S01]  /*0240*/  FSETP.GEU.AND P2, PT, R18, 1.175494350822287508e-38, PT ;  /* 0x008000001200780b */ /* 0x000fe20003f4e000 */
[----:B-1----:R-:W0:Y:S01]  /*0250*/  LDC.64 R6, c[0x0][0x240] ;  /* 0x00009000ff067b82 */ /* 0x002e220000000a00 */
[----:B--2---:R-:W-:-:S02]  /*0260*/  FSETP.GT.AND P1, PT, R19, 8.50705917302346158658e+37, PT ;  /* 0x7e8000001300780b */ /* 0x004fc40003f24000 */
[----:B------:R-:W-:-:S07]  /*0270*/  FSETP.GEU.AND P3, PT, R19, 1.175494350822287508e-38, PT ;  /* 0x008000001300780b */ /* 0x000fce0003f6e000 */
[----:B------:R-:W-:-:S04]  /*0280*/  @P0 FMUL R18, R18, 0.25 ;  /* 0x3e80000012120820 */ /* 0x000fc80000400000 */
[----:B------:R-:W-:Y:S01]  /*0290*/  @!P2 FMUL R18, R18, 16777216 ;  /* 0x4b8000001212a820 */ /* 0x000fe20000400000 */
[----:B------:R-:W-:-:S04]  /*02a0*/  @P1 FMUL R19, R19, 0.25 ;  /* 0x3e80000013131820 */ /* 0x000fc80000400000 */
[----:B------:R-:W-:Y:S01]  /*02b0*/  @!P3 FMUL R19, R19, 16777216 ;  /* 0x4b8000001313b820 */ /* 0x000fe20000400000 */
[----:B------:R-:W1:Y:S01]  /*02c0*/  MUFU.RCP R18, R18 ;  /* 0x0000001200127308 */ /* 0x000e620000001000 */
[----:B------:R-:W-:-:S07]  /*02d0*/  FSEL R17, R16, 1, P0 ;  /* 0x3f80000010117808 */ /* 0x000fce0000000000 */
[----:B------:R-:W2:Y:S01]  /*02e0*/  MUFU.RCP R19, R19 ;  /* 0x0000001300137308 */ /* 0x000ea20000001000 */
[----:B------:R-:W-:Y:S01]  /*02f0*/  FSEL R16, R16, 1, P1 ;  /* 0x3f80000010107808 */ /* 0x000fe20000800000 */
[----:B------:R-:W-:Y:S01]  /*0300*/  @!P2 FMUL R17, R17, 16777216 ;  /* 0x4b8000001111a820 */ /* 0x000fe20000400000 */
[----:B----4-:R-:W-:Y:S01]  /*0310*/  FADD R4, R4, R12 ;  /* 0x0000000c04047221 */ /* 0x010fe20000000000 */
[----:B------:R-:W-:Y:S02]  /*0320*/  FADD R5, R5, R13 ;  /* 0x0000000d05057221 */ /* 0x000fe40000000000 */
[----:B------:R-:W-:Y:S01]  /*0330*/  @!P3 FMUL R16, R16, 16777216 ;  /* 0x4b8000001010b820 */ /* 0x000fe20000400000 */
[----:B-1----:R-:W-:Y:S01]  /*0340*/  FMUL R17, R18, R17 ;  /* 0x0000001112117220 */ /* 0x002fe20000400000 */
[----:B-----5:R-:W-:Y:S01]  /*0350*/  FADD R14, -R14, R4 ;  /* 0x000000040e0e7221 */ /* 0x020fe20000000100 */
[----:B------:R-:W-:Y:S01]  /*0360*/  FADD R15, -R15, R5 ;  /* 0x000000050f0f7221 */ /* 0x000fe20000000100 */
[----:B--2---:R-:W-:-:S02]  /*0370*/  FMUL R16, R19, R16 ;  /* 0x0000001013107220 */ /* 0x004fc40000400000 */
[----:B------:R-:W-:Y:S02]  /*0380*/  FMUL R17, R14, R17 ;  /* 0x000000110e117220 */ /* 0x000fe40000400000 */
[----:B------:R-:W-:Y:S02]  /*0390*/  FMUL R16, R15, R16 ;  /* 0x000000100f107220 */ /* 0x000fe40000400000 */
[----:B---3--:R-:W-:Y:S02]  /*03a0*/  FFMA R8, R8, R17, R10 ;  /* 0x0000001108087223 */ /* 0x008fe4000000000a */
[----:B------:R-:W-:-:S03]  /*03b0*/  FFMA R9, R9, R16, R11 ;  /* 0x0000001009097223 */ /* 0x000fc6000000000b */
[----:B------:R-:W-:Y:S02]  /*03c0*/  FSETP.GEU.AND P0, PT, R8, RZ, PT ;  /* 0x000000ff0800720b */ /* 0x000fe40003f0e000 */
[C---:B------:R-:W-:Y:S01]  /*03d0*/  FSETP.GEU.AND P1, PT, R9.reuse, RZ, PT ;  /* 0x000000ff0900720b */ /* 0x040fe20003f2e000 */
[----:B0-----:R-:W-:Y:S01]  /*03e0*/  IMAD.WIDE R6, R0, 0x4, R6 ;  /* 0x0000000400067825 */ /* 0x001fe200078e0206 */
[----:B------:R-:W-:Y:S02]  /*03f0*/  FSEL R8, R8, RZ, P0 ;  /* 0x000000ff08087208 */ /* 0x000fe40000000000 */
[----:B------:R-:W-:Y:S01]  /*0400*/  FSEL R9, R9, RZ, P1 ;  /* 0x000000ff09097208 */ /* 0x000fe20000800000 */
[----:B------:R-:W-:Y:S04]  /*0410*/  STG.E.64 desc[UR4][R2.64], R4 ;  /* 0x0000000402007986 */ /* 0x000fe8000c101b04 */
[----:B------:R-:W-:Y:S01]  /*0420*/  STG.E.64 desc[UR4][R6.64], R8 ;  /* 0x0000000806007986 */ /* 0x000fe2000c101b04 */
[----:B------:R-:W-:Y:S05]  /*0430*/  EXIT ;  /* 0x000000000000794d */ /* 0x000fea0003800000 */
.L_x_0:
[----:B------:R-:W-:-:S00]  /*0440*/  BRA `(.L_x_0) ;  /* 0xfffffffc00fc7947 */ /* 0x000fc0000383ffff */
[----:B------:R-:W-:-:S00]  /*0450*/  NOP ;  /* 0x0000000000007918 */ /* 0x000fc00000000000 */
        /* <DEDUP_REMOVED lines=10> */
.L_x_1:


//--------------------- .nv.global.init           --------------------------
	.section	.nv.global.init,"aw",@progbits
.nv.global.init:
	.type		_$_str,@object
	.size		_$_str,(_$_str_$_2 - _$_str)
_$_str:
        /*0000*/ 	.byte	0x5f, 0x5f, 0x43, 0x55, 0x44, 0x41, 0x5f, 0x46, 0x54, 0x5a, 0x00
	.type		_$_str_$_2,@object
	.size		_$_str_$_2,(.L_1 - _$_str_$_2)
_$_str_$_2:
        /*000b*/ 	.byte	0x5f, 0x5f, 0x43, 0x55, 0x44, 0x41, 0x5f, 0x50, 0x52, 0x45, 0x43, 0x5f, 0x53, 0x51, 0x52, 0x54
        /*001b*/ 	.byte	0x00
.L_1:


//--------------------- .nv.constant0.triton_poi_fused__native_batch_norm_legit_no_training_convolution_relu_9 --------------------------
	.section	.nv.constant0.triton_poi_fused__native_batch_norm_legit_no_training_convolution_relu_9,"a",@progbits
	.sectionflags	@""
	.align	4
.nv.constant0.triton_poi_fused__native_batch_norm_legit_no_training_convolution_relu_9:
	.zero		588
